	.headerflags	@"EF_CUDA_TEXMODE_UNIFIED EF_CUDA_64BIT_ADDRESS EF_CUDA_SM86 EF_CUDA_VIRTUAL_SM(EF_CUDA_SM86)"
	.elftype	@"ET_EXEC"


//--------------------- .nv.info                  --------------------------
	.section	.nv.info,"",@"SHT_CUDA_INFO"
	.align	4


	//----- nvinfo : EIATTR_REGCOUNT
	.align		4
        /*0000*/ 	.byte	0x04, 0x2f
        /*0002*/ 	.short	(.L_1 - .L_0)
	.align		4
.L_0:
        /*0004*/ 	.word	index@(triton_red_fused__to_copy_add_amax_amin_clamp_mul_reciprocal_11)
        /*0008*/ 	.word	0x00000024


	//----- nvinfo : EIATTR_MIN_STACK_SIZE
	.align		4
.L_1:
        /*000c*/ 	.byte	0x04, 0x12
        /*000e*/ 	.short	(.L_3 - .L_2)
	.align		4
.L_2:
        /*0010*/ 	.word	index@(triton_red_fused__to_copy_add_amax_amin_clamp_mul_reciprocal_11)
        /*0014*/ 	.word	0x00000000


	//----- nvinfo : EIATTR_FRAME_SIZE
	.align		4
.L_3:
        /*0018*/ 	.byte	0x04, 0x11
        /*001a*/ 	.short	(.L_5 - .L_4)
	.align		4
.L_4:
        /*001c*/ 	.word	index@(triton_red_fused__to_copy_add_amax_amin_clamp_mul_reciprocal_11)
        /*0020*/ 	.word	0x00000000


	//----- nvinfo : EIATTR_MIN_STACK_SIZE
	.align		4
.L_5:
        /*0024*/ 	.byte	0x04, 0x12
        /*0026*/ 	.short	(.L_7 - .L_6)
	.align		4
.L_6:
        /*0028*/ 	.word	index@(triton_red_fused__to_copy_add_amax_amin_clamp_mul_reciprocal_11)
        /*002c*/ 	.word	0x00000000
.L_7:


//--------------------- .nv.info.triton_red_fused__to_copy_add_amax_amin_clamp_mul_reciprocal_11 --------------------------
	.section	.nv.info.triton_red_fused__to_copy_add_amax_amin_clamp_mul_reciprocal_11,"",@"SHT_CUDA_INFO"
	.sectionflags	@""
	.align	4


	//----- nvinfo : EIATTR_CUDA_API_VERSION
	.align		4
        /*0000*/ 	.byte	0x04, 0x37
        /*0002*/ 	.short	(.L_9 - .L_8)
.L_8:
        /*0004*/ 	.word	0x0000007c


	//----- nvinfo : EIATTR_SW2861232_WAR
	.align		4
.L_9:
        /*0008*/ 	.byte	0x01, 0x35
	.zero		2


	//----- nvinfo : EIATTR_PARAM_CBANK
	.align		4
        /*000c*/ 	.byte	0x04, 0x0a
        /*000e*/ 	.short	(.L_11 - .L_10)
	.align		4
.L_10:
        /*0010*/ 	.word	index@(.nv.constant0.triton_red_fused__to_copy_add_amax_amin_clamp_mul_reciprocal_11)
        /*0014*/ 	.short	0x0160
        /*0016*/ 	.short	0x0030


	//----- nvinfo : EIATTR_CBANK_PARAM_SIZE
	.align		4
.L_11:
        /*0018*/ 	.byte	0x03, 0x19
        /*001a*/ 	.short	0x0030


	//----- nvinfo : EIATTR_KPARAM_INFO
	.align		4
        /*001c*/ 	.byte	0x04, 0x17
        /*001e*/ 	.short	(.L_13 - .L_12)
.L_12:
        /*0020*/ 	.word	0x00000000
        /*0024*/ 	.short	0x0006
        /*0026*/ 	.short	0x0028
        /*0028*/ 	.byte	0x00, 0xf4, 0x21, 0x00


	//----- nvinfo : EIATTR_KPARAM_INFO
	.align		4
.L_13:
        /*002c*/ 	.byte	0x04, 0x17
        /*002e*/ 	.short	(.L_15 - .L_14)
.L_14:
        /*0030*/ 	.word	0x00000000
        /*0034*/ 	.short	0x0005
        /*0036*/ 	.short	0x0024
        /*0038*/ 	.byte	0x00, 0xf0, 0x11, 0x00


	//----- nvinfo : EIATTR_KPARAM_INFO
	.align		4
.L_15:
        /*003c*/ 	.byte	0x04, 0x17
        /*003e*/ 	.short	(.L_17 - .L_16)
.L_16:
        /*0040*/ 	.word	0x00000000
        /*0044*/ 	.short	0x0004
        /*0046*/ 	.short	0x0020
        /*0048*/ 	.byte	0x00, 0xf0, 0x11, 0x00


	//----- nvinfo : EIATTR_KPARAM_INFO
	.align		4
.L_17:
        /*004c*/ 	.byte	0x04, 0x17
        /*004e*/ 	.short	(.L_19 - .L_18)
.L_18:
        /*0050*/ 	.word	0x00000000
        /*0054*/ 	.short	0x0003
        /*0056*/ 	.short	0x0018
        /*0058*/ 	.byte	0x00, 0xf4, 0x21, 0x00


	//----- nvinfo : EIATTR_KPARAM_INFO
	.align		4
.L_19:
        /*005c*/ 	.byte	0x04, 0x17
        /*005e*/ 	.short	(.L_21 - .L_20)
.L_20:
        /*0060*/ 	.word	0x00000000
        /*0064*/ 	.short	0x0002
        /*0066*/ 	.short	0x0010
        /*0068*/ 	.byte	0x00, 0xf4, 0x21, 0x00


	//----- nvinfo : EIATTR_KPARAM_INFO
	.align		4
.L_21:
        /*006c*/ 	.byte	0x04, 0x17
        /*006e*/ 	.short	(.L_23 - .L_22)
.L_22:
        /*0070*/ 	.word	0x00000000
        /*0074*/ 	.short	0x0001
        /*0076*/ 	.short	0x0008
        /*0078*/ 	.byte	0x00, 0xf4, 0x21, 0x00


	//----- nvinfo : EIATTR_KPARAM_INFO
	.align		4
.L_23:
        /*007c*/ 	.byte	0x04, 0x17
        /*007e*/ 	.short	(.L_25 - .L_24)
.L_24:
        /*0080*/ 	.word	0x00000000
        /*0084*/ 	.short	0x0000
        /*0086*/ 	.short	0x0000
        /*0088*/ 	.byte	0x00, 0xf4, 0x21, 0x00


	//----- nvinfo : EIATTR_MAXREG_COUNT
	.align		4
.L_25:
        /*008c*/ 	.byte	0x03, 0x1b
        /*008e*/ 	.short	0x00ff


	//----- nvinfo : EIATTR_COOP_GROUP_MASK_REGIDS
	.align		4
        /*0090*/ 	.byte	0x04, 0x29
        /*0092*/ 	.short	(.L_27 - .L_26)


	//   ....[0]....
.L_26:
        /*0094*/ 	.word	0xffffffff


	//   ....[1]....
        /*0098*/ 	.word	0xffffffff


	//   ....[2]....
        /*009c*/ 	.word	0xffffffff


	//   ....[3]....
        /*00a0*/ 	.word	0xffffffff


	//----- nvinfo : EIATTR_COOP_GROUP_INSTR_OFFSETS
	.align		4
.L_27:
        /*00a4*/ 	.byte	0x04, 0x28
        /*00a6*/ 	.short	(.L_29 - .L_28)


	//   ....[0]....
.L_28:
        /*00a8*/ 	.word	0x000011e0


	//   ....[1]....
        /*00ac*/ 	.word	0x00001220


	//   ....[2]....
        /*00b0*/ 	.word	0x00001270


	//   ....[3]....
        /*00b4*/ 	.word	0x000012a0


	//----- nvinfo : EIATTR_EXIT_INSTR_OFFSETS
	.align		4
.L_29:
        /*00b8*/ 	.byte	0x04, 0x1c
        /*00ba*/ 	.short	(.L_31 - .L_30)


	//   ....[0]....
.L_30:
        /*00bc*/ 	.word	0x00001760


	//----- nvinfo : EIATTR_REQNTID
	.align		4
.L_31:
        /*00c0*/ 	.byte	0x04, 0x10
        /*00c2*/ 	.short	(.L_33 - .L_32)
.L_32:
        /*00c4*/ 	.word	0x00000100
        /*00c8*/ 	.word	0x00000001
        /*00cc*/ 	.word	0x00000001


	//----- nvinfo : EIATTR_CRS_STACK_SIZE
	.align		4
.L_33:
        /*00d0*/ 	.byte	0x04, 0x1e
        /*00d2*/ 	.short	(.L_35 - .L_34)
.L_34:
        /*00d4*/ 	.word	0x00000000
.L_35:


//--------------------- .nv.callgraph             --------------------------
	.section	.nv.callgraph,"",@"SHT_CUDA_CALLGRAPH"
	.align	4
	.sectionentsize	8
	.align		4
        /*0000*/ 	.word	0x00000000
	.align		4
        /*0004*/ 	.word	0xffffffff
	.align		4
        /*0008*/ 	.word	0x00000000
	.align		4
        /*000c*/ 	.word	0xfffffffe
	.align		4
        /*0010*/ 	.word	0x00000000
	.align		4
        /*0014*/ 	.word	0xfffffffd
	.align		4
        /*0018*/ 	.word	0x00000000
	.align		4
        /*001c*/ 	.word	0xfffffffc


//--------------------- .nv.rel.action            --------------------------
	.section	.nv.rel.action,"",@"SHT_CUDA_RELOCINFO"
	.align	8
	.sectionentsize	8
        /*0000*/ 	.byte	0x73, 0x00, 0x00, 0x00, 0x00, 0x00, 0x00, 0x00, 0x00, 0x00, 0x00, 0x11, 0x25, 0x00, 0x05, 0x36


//--------------------- .nv.constant0.triton_red_fused__to_copy_add_amax_amin_clamp_mul_reciprocal_11 --------------------------
	.section	.nv.constant0.triton_red_fused__to_copy_add_amax_amin_clamp_mul_reciprocal_11,"a",@progbits
	.sectionflags	@""
	.align	4
.nv.constant0.triton_red_fused__to_copy_add_amax_amin_clamp_mul_reciprocal_11:
	.zero		400


//--------------------- .text.triton_red_fused__to_copy_add_amax_amin_clamp_mul_reciprocal_11 --------------------------
	.section	.text.triton_red_fused__to_copy_add_amax_amin_clamp_mul_reciprocal_11,"ax",@progbits
	.sectionflags	@"SHF_BARRIERS=1"
	.sectioninfo	@"SHI_REGISTERS=36"
	.align	128
        .global         triton_red_fused__to_copy_add_amax_amin_clamp_mul_reciprocal_11
        .type           triton_red_fused__to_copy_add_amax_amin_clamp_mul_reciprocal_11,@function
        .size           triton_red_fused__to_copy_add_amax_amin_clamp_mul_reciprocal_11,(.L_x_5 - triton_red_fused__to_copy_add_amax_amin_clamp_mul_reciprocal_11)
        .other          triton_red_fused__to_copy_add_amax_amin_clamp_mul_reciprocal_11,@"STO_CUDA_ENTRY STV_DEFAULT"
triton_red_fused__to_copy_add_amax_amin_clamp_mul_reciprocal_11:
.text.triton_red_fused__to_copy_add_amax_amin_clamp_mul_reciprocal_11:
[----:B------:R-:W-:Y:S02]  /*0000*/  IMAD.MOV.U32 R1, RZ, RZ, c[0x0][0x28] ;  /* 0x00000a00ff017624 */ /* 0x000fe400078e00ff */
[----:B------:R-:W0:Y:S01]  /*0010*/  S2R R0, SR_TID.X ;  /* 0x0000000000007919 */ /* 0x000e220000002100 */
[----:B------:R-:W-:Y:S01]  /*0020*/  ULDC.64 UR4, c[0x0][0x118] ;  /* 0x0000460000047ab9 */ /* 0x000fe20000000a00 */
[----:B------:R-:W-:Y:S02]  /*0030*/  BSSY B0, `(.L_x_0) ;  /* 0x000011a000007945 */ /* 0x000fe40003800000 */
[----:B------:R-:W1:Y:S01]  /*0040*/  S2R R6, SR_CTAID.X ;  /* 0x0000000000067919 */ /* 0x000e620000002500 */
[----:B0-----:R-:W-:Y:S02]  /*0050*/  SHF.R.U32.HI R8, RZ, 0x2, R0 ;  /* 0x00000002ff087819 */ /* 0x001fe40000011600 */
[----:B------:R-:W-:Y:S01]  /*0060*/  LOP3.LUT R9, R0, 0x3, RZ, 0xc0, !PT ;  /* 0x0000000300097812 */ /* 0x000fe200078ec0ff */
[----:B-1----:R-:W-:Y:S01]  /*0070*/  IMAD.SHL.U32 R7, R6, 0x40, RZ ;  /* 0x0000004006077824 */ /* 0x002fe200078e00ff */
[----:B------:R-:W-:-:S04]  /*0080*/  SGXT.U32 R8, R8, 0x6 ;  /* 0x000000060808781a */ /* 0x000fc80000000000 */
[----:B------:R-:W-:-:S04]  /*0090*/  LOP3.LUT R10, R8, R7, RZ, 0xfc, !PT ;  /* 0x00000007080a7212 */ /* 0x000fc800078efcff */
[C---:B------:R-:W-:Y:S01]  /*00a0*/  ISETP.GE.AND P1, PT, R10.reuse, 0x200, PT ;  /* 0x000002000a00780c */ /* 0x040fe20003f26270 */
[----:B------:R-:W-:-:S12]  /*00b0*/  IMAD.SHL.U32 R10, R10, 0x80, RZ ;  /* 0x000000800a0a7824 */ /* 0x000fd800078e00ff */
[----:B------:R-:W-:Y:S02]  /*00c0*/  @P1 IMAD.MOV.U32 R11, RZ, RZ, -0x800000 ;  /* 0xff800000ff0b1424 */ /* 0x000fe400078e00ff */
[----:B------:R-:W-:Y:S01]  /*00d0*/  @P1 IMAD.MOV.U32 R14, RZ, RZ, 0x7f800000 ;  /* 0x7f800000ff0e1424 */ /* 0x000fe200078e00ff */
[----:B------:R-:W-:Y:S05]  /*00e0*/  @P1 BRA `(.L_x_1) ;  /* 0x000010e000001947 */ /* 0x000fea0003800000 */
[----:B------:R-:W-:Y:S01]  /*00f0*/  LOP3.LUT R2, R10, 0x3, R0, 0xf8, !PT ;  /* 0x000000030a027812 */ /* 0x000fe200078ef800 */
[----:B------:R-:W-:-:S04]  /*0100*/  IMAD.MOV.U32 R13, RZ, RZ, 0x2 ;  /* 0x00000002ff0d7424 */ /* 0x000fc800078e00ff */
[----:B------:R-:W-:-:S06]  /*0110*/  IMAD.WIDE R2, R2, R13, c[0x0][0x160] ;  /* 0x0000580002027625 */ /* 0x000fcc00078e020d */
[----:B------:R-:W2:Y:S01]  /*0120*/  LDG.E.EL.U16 R2, [R2.64] ;  /* 0x0000000402027981 */ /* 0x000ea2000c2e1500 */
[----:B------:R-:W-:-:S05]  /*0130*/  IADD3 R4, R9, 0x4, R10 ;  /* 0x0000000409047810 */ /* 0x000fca0007ffe00a */
[----:B------:R-:W-:-:S06]  /*0140*/  IMAD.WIDE R4, R4, R13, c[0x0][0x160] ;  /* 0x0000580004047625 */ /* 0x000fcc00078e020d */
[----:B------:R-:W3:Y:S01]  /*0150*/  LDG.E.EL.U16 R4, [R4.64] ;  /* 0x0000000404047981 */ /* 0x000ee2000c2e1500 */
[----:B------:R-:W-:-:S05]  /*0160*/  IADD3 R14, R9, 0x8, R10 ;  /* 0x00000008090e7810 */ /* 0x000fca0007ffe00a */
[----:B------:R-:W-:-:S06]  /*0170*/  IMAD.WIDE R14, R14, R13, c[0x0][0x160] ;  /* 0x000058000e0e7625 */ /* 0x000fcc00078e020d */
[----:B------:R0:W4:Y:S01]  /*0180*/  LDG.E.EL.U16 R15, [R14.64] ;  /* 0x000000040e0f7981 */ /* 0x000122000c2e1500 */
[----:B------:R-:W-:Y:S02]  /*0190*/  IMAD.MOV.U32 R23, RZ, RZ, 0x8 ;  /* 0x00000008ff177424 */ /* 0x000fe400078e00ff */
[----:B--2---:R-:W-:-:S05]  /*01a0*/  IMAD.U32 R11, R2, 0x10000, RZ ;  /* 0x00010000020b7824 */ /* 0x004fca00078e00ff */
[C---:B------:R-:W-:Y:S02]  /*01b0*/  FSETP.GT.AND P0, PT, R11.reuse, +INF , PT ;  /* 0x7f8000000b00780b */ /* 0x040fe40003f04000 */
[C---:B------:R-:W-:Y:S02]  /*01c0*/  FSETP.GEU.AND P2, PT, R11.reuse, -INF , PT ;  /* 0xff8000000b00780b */ /* 0x040fe40003f4e000 */
[C---:B0-----:R-:W-:Y:S02]  /*01d0*/  FSEL R14, R11.reuse, +INF , !P0 ;  /* 0x7f8000000b0e7808 */ /* 0x041fe40004000000 */
[----:B------:R-:W-:Y:S01]  /*01e0*/  FSEL R11, R11, -INF , P2 ;  /* 0xff8000000b0b7808 */ /* 0x000fe20001000000 */
[----:B---3--:R-:W-:Y:S01]  /*01f0*/  IMAD.U32 R4, R4, 0x10000, RZ ;  /* 0x0001000004047824 */ /* 0x008fe200078e00ff */
[----:B------:R-:W-:Y:S02]  /*0200*/  FSETP.NAN.AND P0, PT, R14, R14, PT ;  /* 0x0000000e0e00720b */ /* 0x000fe40003f08000 */
[----:B------:R-:W-:-:S02]  /*0210*/  FSETP.NAN.AND P3, PT, R11, R11, PT ;  /* 0x0000000b0b00720b */ /* 0x000fc40003f68000 */
[-C--:B------:R-:W-:Y:S02]  /*0220*/  FSETP.GEU.AND P4, PT, R14, R4.reuse, PT ;  /* 0x000000040e00720b */ /* 0x080fe40003f8e000 */
[----:B------:R-:W-:Y:S01]  /*0230*/  FSETP.GT.AND P2, PT, R11, R4, PT ;  /* 0x000000040b00720b */ /* 0x000fe20003f44000 */
[----:B----4-:R-:W-:-:S06]  /*0240*/  IMAD.U32 R15, R15, 0x10000, RZ ;  /* 0x000100000f0f7824 */ /* 0x010fcc00078e00ff */
[-C--:B------:R-:W-:Y:S02]  /*0250*/  @!P0 FSEL R14, R14, R4.reuse, !P4 ;  /* 0x000000040e0e8208 */ /* 0x080fe40006000000 */
[----:B------:R-:W-:Y:S02]  /*0260*/  @!P3 FSEL R11, R11, R4, P2 ;  /* 0x000000040b0bb208 */ /* 0x000fe40001000000 */
[C---:B------:R-:W-:Y:S02]  /*0270*/  FSETP.NAN.AND P0, PT, R14.reuse, R14, PT ;  /* 0x0000000e0e00720b */ /* 0x040fe40003f08000 */
[C---:B------:R-:W-:Y:S02]  /*0280*/  FSETP.NAN.AND P3, PT, R11.reuse, R11, PT ;  /* 0x0000000b0b00720b */ /* 0x040fe40003f68000 */
[-C--:B------:R-:W-:Y:S02]  /*0290*/  FSETP.GEU.AND P4, PT, R14, R15.reuse, PT ;  /* 0x0000000f0e00720b */ /* 0x080fe40003f8e000 */
[----:B------:R-:W-:-:S07]  /*02a0*/  FSETP.GT.AND P2, PT, R11, R15, PT ;  /* 0x0000000f0b00720b */ /* 0x000fce0003f44000 */
[-C--:B------:R-:W-:Y:S02]  /*02b0*/  @!P0 FSEL R14, R14, R15.reuse, !P4 ;  /* 0x0000000f0e0e8208 */ /* 0x080fe40006000000 */
[----:B------:R-:W-:Y:S02]  /*02c0*/  @!P3 FSEL R11, R11, R15, P2 ;  /* 0x0000000f0b0bb208 */ /* 0x000fe40001000000 */
.L_x_2:
[----:B------:R-:W-:-:S04]  /*02d0*/  IADD3 R2, R23, 0x4, RZ ;  /* 0x0000000417027810 */ /* 0x000fc80007ffe0ff */
[----:B------:R-:W-:Y:S02]  /*02e0*/  SHF.R.U32.HI R3, RZ, 0x7, R2 ;  /* 0x00000007ff037819 */ /* 0x000fe40000011602 */
[----:B------:R-:W-:-:S03]  /*02f0*/  LOP3.LUT R2, R2, 0x7c, RZ, 0xc0, !PT ;  /* 0x0000007c02027812 */ /* 0x000fc600078ec0ff */
[----:B------:R-:W-:-:S05]  /*0300*/  IMAD R4, R3, 0x80800, R10 ;  /* 0x0008080003047824 */ /* 0x000fca00078e020a */
[----:B------:R-:W-:Y:S02]  /*0310*/  IADD3 R2, R9, R4, R2 ;  /* 0x0000000409027210 */ /* 0x000fe40007ffe002 */
[----:B------:R-:W-:-:S03]  /*0320*/  IADD3 R4, R23, 0x8, RZ ;  /* 0x0000000817047810 */ /* 0x000fc60007ffe0ff */
[----:B------:R-:W-:Y:S01]  /*0330*/  IMAD.WIDE R2, R2, R13, c[0x0][0x160] ;  /* 0x0000580002027625 */ /* 0x000fe200078e020d */
[----:B------:R-:W-:-:S04]  /*0340*/  SHF.R.U32.HI R5, RZ, 0x7, R4 ;  /* 0x00000007ff057819 */ /* 0x000fc80000011604 */
[----:B------:R0:W2:Y:S01]  /*0350*/  LDG.E.EL.U16 R12, [R2.64] ;  /* 0x00000004020c7981 */ /* 0x0000a2000c2e1500 */
[----:B------:R-:W-:Y:S01]  /*0360*/  IMAD R16, R5, 0x80800, R10 ;  /* 0x0008080005107824 */ /* 0x000fe200078e020a */
[----:B------:R-:W-:-:S04]  /*0370*/  LOP3.LUT R4, R4, 0x7c, RZ, 0xc0, !PT ;  /* 0x0000007c04047812 */ /* 0x000fc800078ec0ff */
[----:B------:R-:W-:Y:S02]  /*0380*/  IADD3 R4, R9, R16, R4 ;  /* 0x0000001009047210 */ /* 0x000fe40007ffe004 */
[----:B------:R-:W-:-:S03]  /*0390*/  IADD3 R16, R23, 0xc, RZ ;  /* 0x0000000c17107810 */ /* 0x000fc60007ffe0ff */
[----:B------:R-:W-:Y:S01]  /*03a0*/  IMAD.WIDE R4, R4, R13, c[0x0][0x160] ;  /* 0x0000580004047625 */ /* 0x000fe200078e020d */
[----:B------:R-:W-:-:S04]  /*03b0*/  SHF.R.U32.HI R17, RZ, 0x7, R16 ;  /* 0x00000007ff117819 */ /* 0x000fc80000011610 */
[----:B------:R1:W3:Y:S01]  /*03c0*/  LDG.E.EL.U16 R15, [R4.64] ;  /* 0x00000004040f7981 */ /* 0x0002e2000c2e1500 */
[----:B------:R-:W-:Y:S01]  /*03d0*/  IMAD R18, R17, 0x80800, R10 ;  /* 0x0008080011127824 */ /* 0x000fe200078e020a */
[----:B------:R-:W-:Y:S02]  /*03e0*/  LOP3.LUT R16, R16, 0x7c, RZ, 0xc0, !PT ;  /* 0x0000007c10107812 */ /* 0x000fe400078ec0ff */
[----:B------:R-:W-:Y:S02]  /*03f0*/  IADD3 R17, R23, 0x10, RZ ;  /* 0x0000001017117810 */ /* 0x000fe40007ffe0ff */
[----:B------:R-:W-:Y:S02]  /*0400*/  IADD3 R16, R9, R18, R16 ;  /* 0x0000001209107210 */ /* 0x000fe40007ffe010 */
[----:B------:R-:W-:-:S03]  /*0410*/  SHF.R.U32.HI R19, RZ, 0x7, R17 ;  /* 0x00000007ff137819 */ /* 0x000fc60000011611 */
[----:B0-----:R-:W-:Y:S01]  /*0420*/  IMAD.WIDE R2, R16, R13, c[0x0][0x160] ;  /* 0x0000580010027625 */ /* 0x001fe200078e020d */
[----:B------:R-:W-:-:S04]  /*0430*/  LOP3.LUT R17, R17, 0x7c, RZ, 0xc0, !PT ;  /* 0x0000007c11117812 */ /* 0x000fc800078ec0ff */
[----:B------:R0:W4:Y:S01]  /*0440*/  LDG.E.EL.U16 R16, [R2.64] ;  /* 0x0000000402107981 */ /* 0x000122000c2e1500 */
[----:B------:R-:W-:Y:S01]  /*0450*/  IMAD R18, R19, 0x80800, R10 ;  /* 0x0008080013127824 */ /* 0x000fe200078e020a */
[----:B------:R-:W-:-:S04]  /*0460*/  IADD3 R19, R23, 0x14, RZ ;  /* 0x0000001417137810 */ /* 0x000fc80007ffe0ff */
[----:B------:R-:W-:Y:S02]  /*0470*/  IADD3 R18, R9, R18, R17 ;  /* 0x0000001209127210 */ /* 0x000fe40007ffe011 */
[----:B------:R-:W-:-:S03]  /*0480*/  SHF.R.U32.HI R21, RZ, 0x7, R19 ;  /* 0x00000007ff157819 */ /* 0x000fc60000011613 */
[----:B-1----:R-:W-:Y:S01]  /*0490*/  IMAD.WIDE R4, R18, R13, c[0x0][0x160] ;  /* 0x0000580012047625 */ /* 0x002fe200078e020d */
[----:B------:R-:W-:-:S04]  /*04a0*/  LOP3.LUT R19, R19, 0x7c, RZ, 0xc0, !PT ;  /* 0x0000007c13137812 */ /* 0x000fc800078ec0ff */
[----:B------:R1:W5:Y:S01]  /*04b0*/  LDG.E.EL.U16 R17, [R4.64] ;  /* 0x0000000404117981 */ /* 0x000362000c2e1500 */
[----:B------:R-:W-:-:S05]  /*04c0*/  IMAD R18, R21, 0x80800, R10 ;  /* 0x0008080015127824 */ /* 0x000fca00078e020a */
[----:B------:R-:W-:Y:S02]  /*04d0*/  IADD3 R18, R9, R18, R19 ;  /* 0x0000001209127210 */ /* 0x000fe40007ffe013 */
[----:B------:R-:W-:-:S03]  /*04e0*/  IADD3 R19, R23, 0x18, RZ ;  /* 0x0000001817137810 */ /* 0x000fc60007ffe0ff */
[----:B0-----:R-:W-:Y:S01]  /*04f0*/  IMAD.WIDE R2, R18, R13, c[0x0][0x160] ;  /* 0x0000580012027625 */ /* 0x001fe200078e020d */
[----:B------:R-:W-:-:S04]  /*0500*/  SHF.R.U32.HI R21, RZ, 0x7, R19 ;  /* 0x00000007ff157819 */ /* 0x000fc80000011613 */
[----:B------:R0:W5:Y:S01]  /*0510*/  LDG.E.EL.U16 R18, [R2.64] ;  /* 0x0000000402127981 */ /* 0x000162000c2e1500 */
[----:B------:R-:W-:Y:S01]  /*0520*/  IMAD R20, R21, 0x80800, R10 ;  /* 0x0008080015147824 */ /* 0x000fe200078e020a */
[----:B------:R-:W-:Y:S02]  /*0530*/  LOP3.LUT R19, R19, 0x7c, RZ, 0xc0, !PT ;  /* 0x0000007c13137812 */ /* 0x000fe400078ec0ff */
[----:B------:R-:W-:Y:S02]  /*0540*/  IADD3 R21, R23, 0x1c, RZ ;  /* 0x0000001c17157810 */ /* 0x000fe40007ffe0ff */
        /* <DEDUP_REMOVED lines=13> */
[----:B-1----:R-:W-:Y:S02]  /*0620*/  IADD3 R4, R23, 0x24, RZ ;  /* 0x0000002417047810 */ /* 0x002fe40007ffe0ff */
[----:B------:R-:W-:Y:S02]  /*0630*/  IADD3 R22, R9, R22, R21 ;  /* 0x0000001609167210 */ /* 0x000fe40007ffe015 */
[----:B------:R-:W-:-:S03]  /*0640*/  SHF.R.U32.HI R5, RZ, 0x7, R4 ;  /* 0x00000007ff057819 */ /* 0x000fc60000011604 */
[----:B------:R-:W-:Y:S01]  /*0650*/  IMAD.WIDE R24, R22, R13, c[0x0][0x160] ;  /* 0x0000580016187625 */ /* 0x000fe200078e020d */
[----:B------:R-:W-:-:S04]  /*0660*/  LOP3.LUT R4, R4, 0x7c, RZ, 0xc0, !PT ;  /* 0x0000007c04047812 */ /* 0x000fc800078ec0ff */
[----:B------:R1:W5:Y:S01]  /*0670*/  LDG.E.EL.U16 R21, [R24.64] ;  /* 0x0000000418157981 */ /* 0x000362000c2e1500 */
[----:B------:R-:W-:Y:S01]  /*0680*/  IMAD R22, R5, 0x80800, R10 ;  /* 0x0008080005167824 */ /* 0x000fe200078e020a */
[----:B0-----:R-:W-:-:S04]  /*0690*/  IADD3 R2, R23, 0x28, RZ ;  /* 0x0000002817027810 */ /* 0x001fc80007ffe0ff */
[----:B------:R-:W-:Y:S02]  /*06a0*/  IADD3 R4, R9, R22, R4 ;  /* 0x0000001609047210 */ /* 0x000fe40007ffe004 */
[----:B------:R-:W-:-:S03]  /*06b0*/  SHF.R.U32.HI R3, RZ, 0x7, R2 ;  /* 0x00000007ff037819 */ /* 0x000fc60000011602 */
[----:B------:R-:W-:Y:S01]  /*06c0*/  IMAD.WIDE R4, R4, R13, c[0x0][0x160] ;  /* 0x0000580004047625 */ /* 0x000fe200078e020d */
[----:B------:R-:W-:-:S04]  /*06d0*/  LOP3.LUT R2, R2, 0x7c, RZ, 0xc0, !PT ;  /* 0x0000007c02027812 */ /* 0x000fc800078ec0ff */
[----:B------:R0:W5:Y:S01]  /*06e0*/  LDG.E.EL.U16 R22, [R4.64] ;  /* 0x0000000404167981 */ /* 0x000162000c2e1500 */
[----:B------:R-:W-:Y:S01]  /*06f0*/  IMAD R26, R3, 0x80800, R10 ;  /* 0x00080800031a7824 */ /* 0x000fe200078e020a */
[----:B-1----:R-:W-:-:S04]  /*0700*/  IADD3 R25, R23, 0x2c, RZ ;  /* 0x0000002c17197810 */ /* 0x002fc80007ffe0ff */
[----:B------:R-:W-:Y:S02]  /*0710*/  IADD3 R2, R9, R26, R2 ;  /* 0x0000001a09027210 */ /* 0x000fe40007ffe002 */
[----:B------:R-:W-:-:S03]  /*0720*/  SHF.R.U32.HI R27, RZ, 0x7, R25 ;  /* 0x00000007ff1b7819 */ /* 0x000fc60000011619 */
[----:B------:R-:W-:Y:S01]  /*0730*/  IMAD.WIDE R2, R2, R13, c[0x0][0x160] ;  /* 0x0000580002027625 */ /* 0x000fe200078e020d */
[----:B------:R-:W-:-:S04]  /*0740*/  LOP3.LUT R25, R25, 0x7c, RZ, 0xc0, !PT ;  /* 0x0000007c19197812 */ /* 0x000fc800078ec0ff */
[----:B------:R1:W5:Y:S01]  /*0750*/  LDG.E.EL.U16 R24, [R2.64] ;  /* 0x0000000402187981 */ /* 0x000362000c2e1500 */
[----:B------:R-:W-:Y:S01]  /*0760*/  IMAD R26, R27, 0x80800, R10 ;  /* 0x000808001b1a7824 */ /* 0x000fe200078e020a */
[----:B------:R-:W-:-:S04]  /*0770*/  IADD3 R27, R23, 0x30, RZ ;  /* 0x00000030171b7810 */ /* 0x000fc80007ffe0ff */
[----:B------:R-:W-:Y:S02]  /*0780*/  IADD3 R26, R9, R26, R25 ;  /* 0x0000001a091a7210 */ /* 0x000fe40007ffe019 */
[----:B------:R-:W-:-:S03]  /*0790*/  SHF.R.U32.HI R29, RZ, 0x7, R27 ;  /* 0x00000007ff1d7819 */ /* 0x000fc6000001161b */
[----:B0-----:R-:W-:Y:S01]  /*07a0*/  IMAD.WIDE R4, R26, R13, c[0x0][0x160] ;  /* 0x000058001a047625 */ /* 0x001fe200078e020d */
[----:B------:R-:W-:-:S04]  /*07b0*/  LOP3.LUT R27, R27, 0x7c, RZ, 0xc0, !PT ;  /* 0x0000007c1b1b7812 */ /* 0x000fc800078ec0ff */
[----:B------:R0:W5:Y:S01]  /*07c0*/  LDG.E.EL.U16 R25, [R4.64] ;  /* 0x0000000404197981 */ /* 0x000162000c2e1500 */
[----:B------:R-:W-:-:S05]  /*07d0*/  IMAD R26, R29, 0x80800, R10 ;  /* 0x000808001d1a7824 */ /* 0x000fca00078e020a */
[----:B------:R-:W-:Y:S02]  /*07e0*/  IADD3 R26, R9, R26, R27 ;  /* 0x0000001a091a7210 */ /* 0x000fe40007ffe01b */
[----:B------:R-:W-:-:S03]  /*07f0*/  IADD3 R27, R23, 0x34, RZ ;  /* 0x00000034171b7810 */ /* 0x000fc60007ffe0ff */
[----:B-1----:R-:W-:Y:S01]  /*0800*/  IMAD.WIDE R2, R26, R13, c[0x0][0x160] ;  /* 0x000058001a027625 */ /* 0x002fe200078e020d */
[----:B------:R-:W-:-:S04]  /*0810*/  SHF.R.U32.HI R29, RZ, 0x7, R27 ;  /* 0x00000007ff1d7819 */ /* 0x000fc8000001161b */
[----:B------:R1:W5:Y:S01]  /*0820*/  LDG.E.EL.U16 R26, [R2.64] ;  /* 0x00000004021a7981 */ /* 0x000362000c2e1500 */
[----:B------:R-:W-:Y:S01]  /*0830*/  IMAD R28, R29, 0x80800, R10 ;  /* 0x000808001d1c7824 */ /* 0x000fe200078e020a */
[----:B------:R-:W-:Y:S02]  /*0840*/  LOP3.LUT R27, R27, 0x7c, RZ, 0xc0, !PT ;  /* 0x0000007c1b1b7812 */ /* 0x000fe400078ec0ff */
[----:B------:R-:W-:Y:S02]  /*0850*/  IADD3 R29, R23, 0x38, RZ ;  /* 0x00000038171d7810 */ /* 0x000fe40007ffe0ff */
        /* <DEDUP_REMOVED lines=17> */
[----:B------:R-:W-:-:S03]  /*0970*/  LOP3.LUT R31, R31, 0x7c, RZ, 0xc0, !PT ;  /* 0x0000007c1f1f7812 */ /* 0x000fc600078ec0ff */
[----:B------:R-:W-:Y:S01]  /*0980*/  IMAD R30, R33, 0x80800, R10 ;  /* 0x00080800211e7824 */ /* 0x000fe200078e020a */
[----:B------:R0:W5:Y:S01]  /*0990*/  LDG.E.EL.U16 R29, [R4.64] ;  /* 0x00000004041d7981 */ /* 0x000162000c2e1500 */
[----:B------:R-:W-:-:S03]  /*09a0*/  IADD3 R23, R23, 0x44, RZ ;  /* 0x0000004417177810 */ /* 0x000fc60007ffe0ff */
[----:B------:R-:W-:Y:S02]  /*09b0*/  IADD3 R30, R9, R30, R31 ;  /* 0x0000001e091e7210 */ /* 0x000fe40007ffe01f */
[----:B------:R-:W-:-:S03]  /*09c0*/  SHF.R.U32.HI R31, RZ, 0x7, R23 ;  /* 0x00000007ff1f7819 */ /* 0x000fc60000011617 */
[----:B-1----:R-:W-:-:S04]  /*09d0*/  IMAD.WIDE R2, R30, R13, c[0x0][0x160] ;  /* 0x000058001e027625 */ /* 0x002fc800078e020d */
[----:B------:R-:W-:Y:S02]  /*09e0*/  IMAD R30, R31, 0x80800, R10 ;  /* 0x000808001f1e7824 */ /* 0x000fe400078e020a */
[----:B------:R-:W5:Y:S01]  /*09f0*/  LDG.E.EL.U16 R2, [R2.64] ;  /* 0x0000000402027981 */ /* 0x000f62000c2e1500 */
[----:B------:R-:W-:-:S04]  /*0a00*/  LOP3.LUT R31, R23, 0x7c, RZ, 0xc0, !PT ;  /* 0x0000007c171f7812 */ /* 0x000fc800078ec0ff */
[----:B------:R-:W-:-:S05]  /*0a10*/  IADD3 R30, R9, R30, R31 ;  /* 0x0000001e091e7210 */ /* 0x000fca0007ffe01f */
[----:B0-----:R-:W-:-:S06]  /*0a20*/  IMAD.WIDE R4, R30, R13, c[0x0][0x160] ;  /* 0x000058001e047625 */ /* 0x001fcc00078e020d */
[----:B------:R-:W5:Y:S01]  /*0a30*/  LDG.E.EL.U16 R4, [R4.64] ;  /* 0x0000000404047981 */ /* 0x000f62000c2e1500 */
[----:B------:R-:W-:Y:S02]  /*0a40*/  FSETP.NAN.AND P0, PT, R14, R14, PT ;  /* 0x0000000e0e00720b */ /* 0x000fe40003f08000 */
[----:B------:R-:W-:Y:S02]  /*0a50*/  FSETP.NAN.AND P3, PT, R11, R11, PT ;  /* 0x0000000b0b00720b */ /* 0x000fe40003f68000 */
[----:B------:R-:W-:Y:S01]  /*0a60*/  ISETP.GE.U32.AND P5, PT, R23, 0xbfc, PT ;  /* 0x00000bfc1700780c */ /* 0x000fe20003fa6070 */
[----:B--2---:R-:W-:-:S05]  /*0a70*/  IMAD.U32 R12, R12, 0x10000, RZ ;  /* 0x000100000c0c7824 */ /* 0x004fca00078e00ff */
[CC--:B------:R-:W-:Y:S02]  /*0a80*/  FSETP.GEU.AND P4, PT, R14.reuse, R12.reuse, PT ;  /* 0x0000000c0e00720b */ /* 0x0c0fe40003f8e000 */
[CC--:B------:R-:W-:Y:S02]  /*0a90*/  FSETP.GT.AND P2, PT, R11.reuse, R12.reuse, PT ;  /* 0x0000000c0b00720b */ /* 0x0c0fe40003f44000 */
[-C--:B------:R-:W-:Y:S02]  /*0aa0*/  @!P0 FSEL R14, R14, R12.reuse, !P4 ;  /* 0x0000000c0e0e8208 */ /* 0x080fe40006000000 */
[----:B------:R-:W-:Y:S02]  /*0ab0*/  @!P3 FSEL R11, R11, R12, P2 ;  /* 0x0000000c0b0bb208 */ /* 0x000fe40001000000 */
[----:B------:R-:W-:Y:S02]  /*0ac0*/  FSETP.NAN.AND P0, PT, R14, R14, PT ;  /* 0x0000000e0e00720b */ /* 0x000fe40003f08000 */
[----:B------:R-:W-:Y:S01]  /*0ad0*/  FSETP.NAN.AND P3, PT, R11, R11, PT ;  /* 0x0000000b0b00720b */ /* 0x000fe20003f68000 */
[----:B---3--:R-:W-:-:S05]  /*0ae0*/  IMAD.U32 R15, R15, 0x10000, RZ ;  /* 0x000100000f0f7824 */ /* 0x008fca00078e00ff */
[-C--:B------:R-:W-:Y:S02]  /*0af0*/  FSETP.GEU.AND P4, PT, R14, R15.reuse, PT ;  /* 0x0000000f0e00720b */ /* 0x080fe40003f8e000 */
[----:B------:R-:W-:-:S03]  /*0b00*/  FSETP.GT.AND P2, PT, R11, R15, PT ;  /* 0x0000000f0b00720b */ /* 0x000fc60003f44000 */
[-C--:B------:R-:W-:Y:S02]  /*0b10*/  @!P0 FSEL R14, R14, R15.reuse, !P4 ;  /* 0x0000000f0e0e8208 */ /* 0x080fe40006000000 */
[----:B------:R-:W-:Y:S02]  /*0b20*/  @!P3 FSEL R11, R11, R15, P2 ;  /* 0x0000000f0b0bb208 */ /* 0x000fe40001000000 */
[----:B------:R-:W-:Y:S02]  /*0b30*/  FSETP.NAN.AND P0, PT, R14, R14, PT ;  /* 0x0000000e0e00720b */ /* 0x000fe40003f08000 */
[----:B------:R-:W-:Y:S01]  /*0b40*/  FSETP.NAN.AND P3, PT, R11, R11, PT ;  /* 0x0000000b0b00720b */ /* 0x000fe20003f68000 */
[----:B----4-:R-:W-:-:S05]  /*0b50*/  IMAD.U32 R16, R16, 0x10000, RZ ;  /* 0x0001000010107824 */ /* 0x010fca00078e00ff */
[-C--:B------:R-:W-:Y:S02]  /*0b60*/  FSETP.GEU.AND P4, PT, R14, R16.reuse, PT ;  /* 0x000000100e00720b */ /* 0x080fe40003f8e000 */
[----:B------:R-:W-:-:S03]  /*0b70*/  FSETP.GT.AND P2, PT, R11, R16, PT ;  /* 0x000000100b00720b */ /* 0x000fc60003f44000 */
[-C--:B------:R-:W-:Y:S02]  /*0b80*/  @!P0 FSEL R14, R14, R16.reuse, !P4 ;  /* 0x000000100e0e8208 */ /* 0x080fe40006000000 */
[----:B------:R-:W-:Y:S02]  /*0b90*/  @!P3 FSEL R11, R11, R16, P2 ;  /* 0x000000100b0bb208 */ /* 0x000fe40001000000 */
[----:B------:R-:W-:Y:S01]  /*0ba0*/  FSETP.NAN.AND P0, PT, R14, R14, PT ;  /* 0x0000000e0e00720b */ /* 0x000fe20003f08000 */
[----:B-----5:R-:W-:Y:S01]  /*0bb0*/  IMAD.U32 R17, R17, 0x10000, RZ ;  /* 0x0001000011117824 */ /* 0x020fe200078e00ff */
[----:B------:R-:W-:-:S04]  /*0bc0*/  FSETP.NAN.AND P3, PT, R11, R11, PT ;  /* 0x0000000b0b00720b */ /* 0x000fc80003f68000 */
[-C--:B------:R-:W-:Y:S02]  /*0bd0*/  FSETP.GEU.AND P4, PT, R14, R17.reuse, PT ;  /* 0x000000110e00720b */ /* 0x080fe40003f8e000 */
[----:B------:R-:W-:-:S05]  /*0be0*/  FSETP.GT.AND P2, PT, R11, R17, PT ;  /* 0x000000110b00720b */ /* 0x000fca0003f44000 */
[-C--:B------:R-:W-:Y:S02]  /*0bf0*/  @!P0 FSEL R14, R14, R17.reuse, !P4 ;  /* 0x000000110e0e8208 */ /* 0x080fe40006000000 */
[----:B------:R-:W-:Y:S02]  /*0c00*/  @!P3 FSEL R11, R11, R17, P2 ;  /* 0x000000110b0bb208 */ /* 0x000fe40001000000 */
[----:B------:R-:W-:Y:S01]  /*0c10*/  FSETP.NAN.AND P0, PT, R14, R14, PT ;  /* 0x0000000e0e00720b */ /* 0x000fe20003f08000 */
[----:B------:R-:W-:Y:S01]  /*0c20*/  IMAD.U32 R18, R18, 0x10000, RZ ;  /* 0x0001000012127824 */ /* 0x000fe200078e00ff */
[----:B------:R-:W-:-:S04]  /*0c30*/  FSETP.NAN.AND P3, PT, R11, R11, PT ;  /* 0x0000000b0b00720b */ /* 0x000fc80003f68000 */
[-C--:B------:R-:W-:Y:S02]  /*0c40*/  FSETP.GEU.AND P4, PT, R14, R18.reuse, PT ;  /* 0x000000120e00720b */ /* 0x080fe40003f8e000 */
[----:B------:R-:W-:-:S05]  /*0c50*/  FSETP.GT.AND P2, PT, R11, R18, PT ;  /* 0x000000120b00720b */ /* 0x000fca0003f44000 */
[-C--:B------:R-:W-:Y:S02]  /*0c60*/  @!P0 FSEL R14, R14, R18.reuse, !P4 ;  /* 0x000000120e0e8208 */ /* 0x080fe40006000000 */
[----:B------:R-:W-:Y:S01]  /*0c70*/  @!P3 FSEL R11, R11, R18, P2 ;  /* 0x000000120b0bb208 */ /* 0x000fe20001000000 */
[----:B------:R-:W-:Y:S01]  /*0c80*/  IMAD.U32 R19, R19, 0x10000, RZ ;  /* 0x0001000013137824 */ /* 0x000fe200078e00ff */
[C---:B------:R-:W-:Y:S02]  /*0c90*/  FSETP.NAN.AND P0, PT, R14.reuse, R14, PT ;  /* 0x0000000e0e00720b */ /* 0x040fe40003f08000 */
[C---:B------:R-:W-:Y:S02]  /*0ca0*/  FSETP.NAN.AND P3, PT, R11.reuse, R11, PT ;  /* 0x0000000b0b00720b */ /* 0x040fe40003f68000 */
[-C--:B------:R-:W-:Y:S02]  /*0cb0*/  FSETP.GEU.AND P4, PT, R14, R19.reuse, PT ;  /* 0x000000130e00720b */ /* 0x080fe40003f8e000 */
[----:B------:R-:W-:-:S07]  /*0cc0*/  FSETP.GT.AND P2, PT, R11, R19, PT ;  /* 0x000000130b00720b */ /* 0x000fce0003f44000 */
[-C--:B------:R-:W-:Y:S02]  /*0cd0*/  @!P0 FSEL R14, R14, R19.reuse, !P4 ;  /* 0x000000130e0e8208 */ /* 0x080fe40006000000 */
[----:B------:R-:W-:Y:S01]  /*0ce0*/  @!P3 FSEL R11, R11, R19, P2 ;  /* 0x000000130b0bb208 */ /* 0x000fe20001000000 */
[----:B------:R-:W-:Y:S01]  /*0cf0*/  IMAD.U32 R20, R20, 0x10000, RZ ;  /* 0x0001000014147824 */ /* 0x000fe200078e00ff */
[C---:B------:R-:W-:Y:S02]  /*0d00*/  FSETP.NAN.AND P0, PT, R14.reuse, R14, PT ;  /* 0x0000000e0e00720b */ /* 0x040fe40003f08000 */
[C---:B------:R-:W-:Y:S02]  /*0d10*/  FSETP.NAN.AND P3, PT, R11.reuse, R11, PT ;  /* 0x0000000b0b00720b */ /* 0x040fe40003f68000 */
[-C--:B------:R-:W-:Y:S02]  /*0d20*/  FSETP.GEU.AND P4, PT, R14, R20.reuse, PT ;  /* 0x000000140e00720b */ /* 0x080fe40003f8e000 */
[----:B------:R-:W-:-:S07]  /*0d30*/  FSETP.GT.AND P2, PT, R11, R20, PT ;  /* 0x000000140b00720b */ /* 0x000fce0003f44000 */
[-C--:B------:R-:W-:Y:S01]  /*0d40*/  @!P0 FSEL R14, R14, R20.reuse, !P4 ;  /* 0x000000140e0e8208 */ /* 0x080fe20006000000 */
[----:B------:R-:W-:Y:S01]  /*0d50*/  IMAD.U32 R21, R21, 0x10000, RZ ;  /* 0x0001000015157824 */ /* 0x000fe200078e00ff */
[----:B------:R-:W-:Y:S02]  /*0d60*/  @!P3 FSEL R11, R11, R20, P2 ;  /* 0x000000140b0bb208 */ /* 0x000fe40001000000 */
        /* <DEDUP_REMOVED lines=10> */
[----:B------:R-:W-:Y:S01]  /*0e10*/  FSETP.GT.AND P2, PT, R11, R22, PT ;  /* 0x000000160b00720b */ /* 0x000fe20003f44000 */
[----:B------:R-:W-:-:S06]  /*0e20*/  IMAD.U32 R24, R24, 0x10000, RZ ;  /* 0x0001000018187824 */ /* 0x000fcc00078e00ff */
[-C--:B------:R-:W-:Y:S02]  /*0e30*/  @!P0 FSEL R14, R14, R22.reuse, !P4 ;  /* 0x000000160e0e8208 */ /* 0x080fe40006000000 */
        /* <DEDUP_REMOVED lines=38> */
[-C--:B------:R-:W-:Y:S01]  /*10a0*/  FSETP.GEU.AND P4, PT, R14, R29.reuse, PT ;  /* 0x0000001d0e00720b */ /* 0x080fe20003f8e000 */
[----:B------:R-:W-:Y:S01]  /*10b0*/  IMAD.U32 R2, R2, 0x10000, RZ ;  /* 0x0001000002027824 */ /* 0x000fe200078e00ff */
[----:B------:R-:W-:-:S07]  /*10c0*/  FSETP.GT.AND P2, PT, R11, R29, PT ;  /* 0x0000001d0b00720b */ /* 0x000fce0003f44000 */
        /* <DEDUP_REMOVED lines=11> */
[-C--:B------:R-:W-:Y:S02]  /*1180*/  FSETP.GEU.AND P4, PT, R14, R4.reuse, PT ;  /* 0x000000040e00720b */ /* 0x080fe40003f8e000 */
[----:B------:R-:W-:-:S07]  /*1190*/  FSETP.GT.AND P2, PT, R11, R4, PT ;  /* 0x000000040b00720b */ /* 0x000fce0003f44000 */
[-C--:B------:R-:W-:Y:S02]  /*11a0*/  @!P0 FSEL R14, R14, R4.reuse, !P4 ;  /* 0x000000040e0e8208 */ /* 0x080fe40006000000 */
[----:B------:R-:W-:Y:S01]  /*11b0*/  @!P3 FSEL R11, R11, R4, P2 ;  /* 0x000000040b0bb208 */ /* 0x000fe20001000000 */
[----:B------:R-:W-:Y:S05]  /*11c0*/  @!P5 BRA `(.L_x_2) ;  /* 0xfffff1000000d947 */ /* 0x000fea000383ffff */
.L_x_1:
[----:B------:R-:W-:Y:S05]  /*11d0*/  BSYNC B0 ;  /* 0x0000000000007941 */ /* 0x000fea0003800000 */
.L_x_0:
[----:B------:R-:W0:Y:S01]  /*11e0*/  SHFL.BFLY PT, R2, R14, 0x2, 0x1f ;  /* 0x0c401f000e027f89 */ /* 0x000e2200000e0000 */
[----:B------:R-:W-:Y:S01]  /*11f0*/  FSETP.NAN.AND P2, PT, R14, R14, PT ;  /* 0x0000000e0e00720b */ /* 0x000fe20003f48000 */
[----:B------:R-:W-:Y:S02]  /*1200*/  IMAD.MOV.U32 R16, RZ, RZ, R11 ;  /* 0x000000ffff107224 */ /* 0x000fe400078e000b */
[----:B------:R-:W-:-:S03]  /*1210*/  IMAD R6, R6, 0x40, R8 ;  /* 0x0000004006067824 */ /* 0x000fc600078e0208 */
[----:B------:R-:W1:Y:S01]  /*1220*/  SHFL.BFLY PT, R3, R16, 0x2, 0x1f ;  /* 0x0c401f0010037f89 */ /* 0x000e6200000e0000 */
[----:B------:R-:W-:Y:S02]  /*1230*/  FSETP.NAN.AND P3, PT, R16, R16, PT ;  /* 0x000000101000720b */ /* 0x000fe40003f68000 */
[----:B0-----:R-:W-:-:S04]  /*1240*/  FSETP.GEU.AND P0, PT, R14, R2, PT ;  /* 0x000000020e00720b */ /* 0x001fc80003f0e000 */
[----:B------:R-:W-:Y:S02]  /*1250*/  @!P2 FSEL R14, R14, R2, !P0 ;  /* 0x000000020e0ea208 */ /* 0x000fe40004000000 */
[----:B-1----:R-:W-:-:S03]  /*1260*/  FSETP.GT.AND P0, PT, R16, R3, PT ;  /* 0x000000031000720b */ /* 0x002fc60003f04000 */
[----:B------:R-:W0:Y:S02]  /*1270*/  SHFL.BFLY PT, R2, R14, 0x1, 0x1f ;  /* 0x0c201f000e027f89 */ /* 0x000e2400000e0000 */
[----:B------:R-:W-:Y:S02]  /*1280*/  @!P3 FSEL R16, R16, R3, P0 ;  /* 0x000000031010b208 */ /* 0x000fe40000000000 */
[----:B------:R-:W-:-:S03]  /*1290*/  FSETP.NAN.AND P0, PT, R14, R14, PT ;  /* 0x0000000e0e00720b */ /* 0x000fc60003f08000 */
[----:B------:R-:W1:Y:S01]  /*12a0*/  SHFL.BFLY PT, R3, R16, 0x1, 0x1f ;  /* 0x0c201f0010037f89 */ /* 0x000e6200000e0000 */
[----:B0-----:R-:W-:Y:S02]  /*12b0*/  FSETP.GEU.AND P3, PT, R14, R2, PT ;  /* 0x000000020e00720b */ /* 0x001fe40003f6e000 */
[----:B-1----:R-:W-:-:S11]  /*12c0*/  FSETP.GT.AND P2, PT, R16, R3, PT ;  /* 0x000000031000720b */ /* 0x002fd60003f44000 */
[----:B------:R-:W-:Y:S02]  /*12d0*/  @P3 FSEL R14, R14, R2, P0 ;  /* 0x000000020e0e3208 */ /* 0x000fe40000000000 */
[----:B------:R-:W-:Y:S02]  /*12e0*/  FSETP.NAN.AND P0, PT, R16, R16, PT ;  /* 0x000000101000720b */ /* 0x000fe40003f08000 */
[----:B------:R-:W-:Y:S01]  /*12f0*/  FSETP.GE.AND P3, PT, R14, RZ, PT ;  /* 0x000000ff0e00720b */ /* 0x000fe20003f66000 */
[----:B------:R-:W-:Y:S01]  /*1300*/  STS [R8.X4], R14 ;  /* 0x0000000e08007388 */ /* 0x000fe20000004800 */
[----:B------:R-:W-:-:S03]  /*1310*/  @!P2 FSEL R16, R16, R3, P0 ;  /* 0x000000031010a208 */ /* 0x000fc60000000000 */
[----:B------:R-:W-:Y:S01]  /*1320*/  BAR.SYNC.DEFER_BLOCKING 0x0 ;  /* 0x0000000000007b1d */ /* 0x000fe20000010000 */
[----:B------:R-:W-:Y:S02]  /*1330*/  FSEL R2, R14, RZ, !P3 ;  /* 0x000000ff0e027208 */ /* 0x000fe40005800000 */
[----:B------:R-:W-:-:S03]  /*1340*/  FSETP.GTU.AND P0, PT, R16, RZ, PT ;  /* 0x000000ff1000720b */ /* 0x000fc60003f0c000 */
[----:B------:R-:W-:Y:S01]  /*1350*/  FADD R5, RZ, -R2 ;  /* 0x80000002ff057221 */ /* 0x000fe20000000000 */
[----:B------:R-:W-:Y:S02]  /*1360*/  LOP3.LUT R2, R0, 0x3f, RZ, 0xc0, !PT ;  /* 0x0000003f00027812 */ /* 0x000fe400078ec0ff */
[----:B------:R-:W-:Y:S02]  /*1370*/  FSEL R12, R16, RZ, P0 ;  /* 0x000000ff100c7208 */ /* 0x000fe40000000000 */
[C---:B------:R-:W-:Y:S02]  /*1380*/  FSETP.NAN.AND P2, PT, R5.reuse, R5, PT ;  /* 0x000000050500720b */ /* 0x040fe40003f48000 */
[CC--:B------:R-:W-:Y:S01]  /*1390*/  FSETP.GT.AND P0, PT, R5.reuse, R12.reuse, PT ;  /* 0x0000000c0500720b */ /* 0x0c0fe20003f04000 */
[----:B------:R-:W-:Y:S10]  /*13a0*/  LDS R3, [R2.X4] ;  /* 0x0000000002037984 */ /* 0x000ff40000004800 */
[----:B------:R-:W-:Y:S01]  /*13b0*/  @!P2 FSEL R5, R5, R12, P0 ;  /* 0x0000000c0505a208 */ /* 0x000fe20000000000 */
[----:B------:R-:W-:Y:S01]  /*13c0*/  IMAD.MOV.U32 R12, RZ, RZ, RZ ;  /* 0x000000ffff0c7224 */ /* 0x000fe200078e00ff */
[----:B------:R-:W-:Y:S03]  /*13d0*/  BAR.SYNC.DEFER_BLOCKING 0x0 ;  /* 0x0000000000007b1d */ /* 0x000fe60000010000 */
[----:B------:R-:W-:Y:S01]  /*13e0*/  FMUL R11, R5, 0.0078740157186985015869 ;  /* 0x3c010204050b7820 */ /* 0x000fe20000400000 */
[----:B------:R-:W-:-:S04]  /*13f0*/  IMAD.MOV.U32 R5, RZ, RZ, 0x2 ;  /* 0x00000002ff057424 */ /* 0x000fc800078e00ff */
[C---:B------:R-:W-:Y:S02]  /*1400*/  FSETP.GT.AND P0, PT, R11.reuse, 9.9999997473787516356e-06, PT ;  /* 0x3727c5ac0b00780b */ /* 0x040fe40003f04000 */
[----:B------:R-:W-:-:S11]  /*1410*/  FSETP.NAN.AND P2, PT, R11, R11, PT ;  /* 0x0000000b0b00720b */ /* 0x000fd60003f48000 */
[----:B------:R-:W-:Y:S02]  /*1420*/  @!P0 FSEL R11, R11, 9.9999997473787516356e-06, P2 ;  /* 0x3727c5ac0b0b8808 */ /* 0x000fe40001000000 */
[----:B------:R-:W-:Y:S01]  /*1430*/  LOP3.LUT P0, RZ, R0, 0xc0, RZ, 0xc0, !PT ;  /* 0x000000c000ff7812 */ /* 0x000fe2000780c0ff */
[----:B------:R0:W-:Y:S04]  /*1440*/  STS [R8.X4], R16 ;  /* 0x0000001008007388 */ /* 0x0001e80000004800 */
[----:B------:R-:W-:Y:S01]  /*1450*/  BAR.SYNC.DEFER_BLOCKING 0x0 ;  /* 0x0000000000007b1d */ /* 0x000fe20000010000 */
[----:B------:R-:W-:Y:S02]  /*1460*/  FSETP.GT.AND P2, PT, |R11|, 8.50705917302346158658e+37, PT ;  /* 0x7e8000000b00780b */ /* 0x000fe40003f44200 */
[----:B------:R-:W-:-:S02]  /*1470*/  LOP3.LUT R0, R7, 0x3f, R0, 0xf8, !PT ;  /* 0x0000003f07007812 */ /* 0x000fc400078ef800 */
[----:B------:R-:W-:Y:S01]  /*1480*/  FSETP.GEU.AND P3, PT, |R11|, 1.175494350822287508e-38, PT ;  /* 0x008000000b00780b */ /* 0x000fe20003f6e200 */
[----:B0-----:R-:W-:Y:S01]  /*1490*/  IMAD.MOV.U32 R8, RZ, RZ, RZ ;  /* 0x000000ffff087224 */ /* 0x001fe200078e00ff */
[----:B------:R-:W-:-:S07]  /*14a0*/  ISETP.LT.AND P0, PT, R0, 0x200, !P0 ;  /* 0x000002000000780c */ /* 0x000fce0004701270 */
[----:B------:R-:W-:-:S04]  /*14b0*/  @P2 FMUL R11, R11, 0.25 ;  /* 0x3e8000000b0b2820 */ /* 0x000fc80000400000 */
[----:B------:R-:W-:Y:S01]  /*14c0*/  @!P3 FMUL R11, R11, 16777216 ;  /* 0x4b8000000b0bb820 */ /* 0x000fe20000400000 */
[----:B------:R-:W0:Y:S05]  /*14d0*/  LDS R4, [R2.X4] ;  /* 0x0000000002047984 */ /* 0x000e2a0000004800 */
[----:B------:R-:W1:Y:S01]  /*14e0*/  MUFU.RCP R11, R11 ;  /* 0x0000000b000b7308 */ /* 0x000e620000001000 */
[----:B0-----:R-:W-:Y:S01]  /*14f0*/  F2FP.BF16.PACK_AB R7, R4, R3 ;  /* 0x000000030407723e */ /* 0x001fe200000010ff */
[----:B------:R-:W-:-:S03]  /*1500*/  IMAD.WIDE R2, R0, R5, c[0x0][0x168] ;  /* 0x00005a0000027625 */ /* 0x000fc600078e0205 */
[----:B------:R-:W-:Y:S01]  /*1510*/  PRMT R13, R7, 0x7632, R13 ;  /* 0x00007632070d7816 */ /* 0x000fe2000000000d */
[----:B------:R-:W-:Y:S01]  /*1520*/  IMAD.WIDE R4, R0, R5, c[0x0][0x170] ;  /* 0x00005c0000047625 */ /* 0x000fe200078e0205 */
[----:B------:R0:W-:Y:S03]  /*1530*/  @P0 STG.E.U16 [R2.64], R7 ;  /* 0x0000000702000986 */ /* 0x0001e6000c101504 */
[----:B------:R-:W-:Y:S01]  /*1540*/  IMAD.MOV.U32 R0, RZ, RZ, 0x3e800000 ;  /* 0x3e800000ff007424 */ /* 0x000fe200078e00ff */
[----:B------:R0:W-:Y:S04]  /*1550*/  @P0 STG.E.U16 [R4.64], R13 ;  /* 0x0000000d04000986 */ /* 0x0001e8000c101504 */
[----:B------:R-:W-:-:S05]  /*1560*/  FSEL R0, R0, 1, P2 ;  /* 0x3f80000000007808 */ /* 0x000fca0001000000 */
[----:B------:R-:W-:-:S04]  /*1570*/  @!P3 FMUL R0, R0, 16777216 ;  /* 0x4b8000000000b820 */ /* 0x000fc80000400000 */
[----:B-1----:R-:W-:Y:S01]  /*1580*/  FMUL R14, R11, R0 ;  /* 0x000000000b0e7220 */ /* 0x002fe20000400000 */
[----:B0-----:R-:W-:Y:S02]  /*1590*/  IMAD R0, R6, 0xc00, R9 ;  /* 0x00000c0006007824 */ /* 0x001fe400078e0209 */
.L_x_3:
[--C-:B------:R-:W-:Y:S01]  /*15a0*/  IMAD.IADD R2, R9, 0x1, R8.reuse ;  /* 0x0000000109027824 */ /* 0x100fe200078e0208 */
[----:B------:R-:W-:Y:S01]  /*15b0*/  SHF.R.U32.HI R3, RZ, 0x7, R8 ;  /* 0x00000007ff037819 */ /* 0x000fe20000011608 */
[----:B------:R-:W-:-:S03]  /*15c0*/  IMAD.MOV.U32 R5, RZ, RZ, 0x2 ;  /* 0x00000002ff057424 */ /* 0x000fc600078e00ff */
[----:B------:R-:W-:Y:S01]  /*15d0*/  LOP3.LUT R2, R2, 0x7f, RZ, 0xc0, !PT ;  /* 0x0000007f02027812 */ /* 0x000fe200078ec0ff */
[----:B------:R-:W-:-:S04]  /*15e0*/  IMAD R3, R3, 0x80800, R10 ;  /* 0x0008080003037824 */ /* 0x000fc800078e020a */
[----:B------:R-:W-:Y:S01]  /*15f0*/  IMAD.IADD R2, R3, 0x1, R2 ;  /* 0x0000000103027824 */ /* 0x000fe200078e0202 */
[----:B------:R-:W-:-:S03]  /*1600*/  PRMT R3, RZ, 0x7610, R3 ;  /* 0x00007610ff037816 */ /* 0x000fc60000000003 */
[----:B------:R-:W-:-:S05]  /*1610*/  IMAD.WIDE R4, R2, R5, c[0x0][0x160] ;  /* 0x0000580002047625 */ /* 0x000fca00078e0205 */
[----:B------:R-:W2:Y:S02]  /*1620*/  @!P1 LDG.E.EF.U16 R3, [R4.64] ;  /* 0x0000000404039981 */ /* 0x000ea4000c0e1500 */
[----:B--2---:R-:W-:-:S04]  /*1630*/  IMAD.U32 R3, R3, 0x10000, RZ ;  /* 0x0001000003037824 */ /* 0x004fc800078e00ff */
[----:B------:R-:W-:Y:S01]  /*1640*/  FMUL R6, R14, R3 ;  /* 0x000000030e067220 */ /* 0x000fe20000400000 */
[----:B------:R-:W-:-:S03]  /*1650*/  IMAD.IADD R3, R0, 0x1, R8 ;  /* 0x0000000100037824 */ /* 0x000fc600078e0208 */
[----:B------:R-:W0:Y:S02]  /*1660*/  FRND R7, R6 ;  /* 0x0000000600077307 */ /* 0x000e240000201000 */
[----:B------:R-:W-:-:S04]  /*1670*/  IADD3 R2, P3, R3, c[0x0][0x178], RZ ;  /* 0x00005e0003027a10 */ /* 0x000fc80007f7e0ff */
[----:B------:R-:W-:Y:S02]  /*1680*/  LEA.HI.X.SX32 R3, R3, c[0x0][0x17c], 0x1, P3 ;  /* 0x00005f0003037a11 */ /* 0x000fe400018f0eff */
[C---:B0-----:R-:W-:Y:S02]  /*1690*/  FSETP.GT.AND P0, PT, R7.reuse, -127, PT ;  /* 0xc2fe00000700780b */ /* 0x041fe40003f04000 */
[----:B------:R-:W-:-:S11]  /*16a0*/  FSETP.NAN.AND P2, PT, R7, R7, PT ;  /* 0x000000070700720b */ /* 0x000fd60003f48000 */
[----:B------:R-:W-:-:S04]  /*16b0*/  @!P0 FSEL R7, R7, -127, P2 ;  /* 0xc2fe000007078808 */ /* 0x000fc80001000000 */
[----:B------:R-:W0:Y:S01]  /*16c0*/  F2I.S16.TRUNC.NTZ R11, R7 ;  /* 0x00000007000b7305 */ /* 0x000e22000020e900 */
[C---:B------:R-:W-:Y:S02]  /*16d0*/  FSETP.GEU.AND P2, PT, R7.reuse, 127, PT ;  /* 0x42fe00000700780b */ /* 0x040fe40003f4e000 */
[----:B------:R-:W-:-:S11]  /*16e0*/  FSETP.NAN.AND P0, PT, R7, R7, PT ;  /* 0x000000070700720b */ /* 0x000fd60003f08000 */
[----:B0-----:R-:W-:Y:S02]  /*16f0*/  @P2 SEL R11, R11, 0x7f, P0 ;  /* 0x0000007f0b0b2807 */ /* 0x001fe40000000000 */
[----:B------:R-:W-:-:S03]  /*1700*/  IADD3 R8, P0, R8, 0x4, RZ ;  /* 0x0000000408087810 */ /* 0x000fc60007f1e0ff */
[----:B------:R0:W-:Y:S02]  /*1710*/  @!P1 STG.E.U8 [R2.64], R11 ;  /* 0x0000000b02009986 */ /* 0x0001e4000c101104 */
[----:B------:R-:W-:Y:S01]  /*1720*/  IMAD.X R12, RZ, RZ, R12, P0 ;  /* 0x000000ffff0c7224 */ /* 0x000fe200000e060c */
[----:B------:R-:W-:-:S04]  /*1730*/  ISETP.GE.U32.AND P0, PT, R8, 0xc00, PT ;  /* 0x00000c000800780c */ /* 0x000fc80003f06070 */
[----:B------:R-:W-:-:S13]  /*1740*/  ISETP.GE.U32.AND.EX P0, PT, R12, RZ, PT, P0 ;  /* 0x000000ff0c00720c */ /* 0x000fda0003f06100 */
[----:B0-----:R-:W-:Y:S05]  /*1750*/  @!P0 BRA `(.L_x_3) ;  /* 0xfffffe4000008947 */ /* 0x001fea000383ffff */
[----:B------:R-:W-:Y:S05]  /*1760*/  EXIT ;  /* 0x000000000000794d */ /* 0x000fea0003800000 */
.L_x_4:
[----:B------:R-:W-:-:S00]  /*1770*/  BRA `(.L_x_4) ;  /* 0xfffffff000007947 */ /* 0x000fc0000383ffff */
[----:B------:R-:W-:-:S00]  /*1780*/  NOP ;  /* 0x0000000000007918 */ /* 0x000fc00000000000 */
[----:B------:R-:W-:-:S00]  /*1790*/  NOP ;  /* 0x0000000000007918 */ /* 0x000fc00000000000 */
[----:B------:R-:W-:-:S00]  /*17a0*/  NOP ;  /* 0x0000000000007918 */ /* 0x000fc00000000000 */
[----:B------:R-:W-:-:S00]  /*17b0*/  NOP ;  /* 0x0000000000007918 */ /* 0x000fc00000000000 */
[----:B------:R-:W-:-:S00]  /*17c0*/  NOP ;  /* 0x0000000000007918 */ /* 0x000fc00000000000 */
[----:B------:R-:W-:-:S00]  /*17d0*/  NOP ;  /* 0x0000000000007918 */ /* 0x000fc00000000000 */
[----:B------:R-:W-:-:S00]  /*17e0*/  NOP ;  /* 0x0000000000007918 */ /* 0x000fc00000000000 */
[----:B------:R-:W-:-:S00]  /*17f0*/  NOP ;  /* 0x0000000000007918 */ /* 0x000fc00000000000 */
.L_x_5:


//--------------------- .nv.shared.triton_red_fused__to_copy_add_amax_amin_clamp_mul_reciprocal_11 --------------------------
	.section	.nv.shared.triton_red_fused__to_copy_add_amax_amin_clamp_mul_reciprocal_11,"aw",@nobits
	.sectionflags	@""
	.align	16
